//
// Generated by NVIDIA NVVM Compiler
//
// Compiler Build ID: CL-36424714
// Cuda compilation tools, release 13.0, V13.0.88
// Based on NVVM 20.0.0
//

.version 9.0
.target sm_100
.address_size 64

	// .globl	_Z5shmemPiS_i
.extern .shared .align 16 .b8 buf[];

.visible .entry _Z5shmemPiS_i(
	.param .u64 .ptr .align 1 _Z5shmemPiS_i_param_0,
	.param .u64 .ptr .align 1 _Z5shmemPiS_i_param_1,
	.param .u32 _Z5shmemPiS_i_param_2
)
{
	.reg .pred 	%p<4>;
	.reg .b32 	%r<21>;
	.reg .b64 	%rd<9>;

	ld.param.u64 	%rd1, [_Z5shmemPiS_i_param_0];
	ld.param.u64 	%rd2, [_Z5shmemPiS_i_param_1];
	ld.param.u32 	%r3, [_Z5shmemPiS_i_param_2];
	mov.u32 	%r4, %ntid.x;
	mov.u32 	%r5, %ctaid.x;
	mov.u32 	%r6, %tid.x;
	mad.lo.s32 	%r1, %r4, %r5, %r6;
	setp.ge.s32 	%p1, %r1, %r3;
	shl.b32 	%r7, %r1, 2;
	mov.u32 	%r8, buf;
	add.s32 	%r2, %r8, %r7;
	@%p1 bra 	$L__BB0_2;
	cvta.to.global.u64 	%rd3, %rd1;
	mul.wide.s32 	%rd4, %r1, 4;
	add.s64 	%rd5, %rd3, %rd4;
	ld.global.u32 	%r9, [%rd5];
	st.shared.u32 	[%r2], %r9;
$L__BB0_2:
	bar.sync 	0;
	shr.u32 	%r10, %r3, 31;
	add.s32 	%r11, %r3, %r10;
	shr.s32 	%r12, %r11, 1;
	setp.ge.s32 	%p2, %r1, %r12;
	@%p2 bra 	$L__BB0_4;
	not.b32 	%r13, %r1;
	add.s32 	%r14, %r3, %r13;
	shl.b32 	%r15, %r14, 2;
	add.s32 	%r17, %r8, %r15;
	ld.shared.u32 	%r18, [%r17];
	ld.shared.u32 	%r19, [%r2];
	st.shared.u32 	[%r17], %r19;
	st.shared.u32 	[%r2], %r18;
$L__BB0_4:
	setp.ge.s32 	%p3, %r1, %r3;
	bar.sync 	0;
	@%p3 bra 	$L__BB0_6;
	ld.shared.u32 	%r20, [%r2];
	cvta.to.global.u64 	%rd6, %rd2;
	mul.wide.s32 	%rd7, %r1, 4;
	add.s64 	%rd8, %rd6, %rd7;
	st.global.u32 	[%rd8], %r20;
$L__BB0_6:
	ret;

}


// ===== COMPILED SASS (sm_100) =====

	.target	sm_100

	.elftype	@"ET_EXEC"


//--------------------- .note.nv.tkinfo           --------------------------
	.section	.note.nv.tkinfo,"",@"SHT_NOTE"
	.sectionflags	@"SHF_NOTE_NV_TKINFO"
	.tkinfo
        /*0018*/ 	.word	0x00000002
        /*0030*/ 	.string	""
        /*0030*/ 	.string	"ptxas"
        /*0030*/ 	.string	"Cuda compilation tools, release 13.0, V13.0.88"
        /*0030*/ 	.string	"Build cuda_13.0.r13.0/compiler.36424714_0"
        /*0030*/ 	.string	"-arch sm_100 -m 64 "



//--------------------- .note.nv.cuinfo           --------------------------
	.section	.note.nv.cuinfo,"",@"SHT_NOTE"
	.sectionflags	@"SHF_NOTE_NV_CUINFO"
        /*0018*/ 	.short	0x0002
        /*001a*/ 	.short	0x0064
        /*001c*/ 	.short	0x0082
	.zero		2


//--------------------- .nv.info                  --------------------------
	.section	.nv.info,"",@"SHT_CUDA_INFO"
	.align	4


	//----- nvinfo : EIATTR_REGCOUNT
	.align		4
        /*0000*/ 	.byte	0x04, 0x2f
        /*0002*/ 	.short	(.L_1 - .L_0)
	.align		4
.L_0:
        /*0004*/ 	.word	index@(_Z5shmemPiS_i)
        /*0008*/ 	.word	0x0000000c


	//----- nvinfo : EIATTR_FRAME_SIZE
	.align		4
.L_1:
        /*000c*/ 	.byte	0x04, 0x11
        /*000e*/ 	.short	(.L_3 - .L_2)
	.align		4
.L_2:
        /*0010*/ 	.word	index@(_Z5shmemPiS_i)
        /*0014*/ 	.word	0x00000000


	//----- nvinfo : EIATTR_MIN_STACK_SIZE
	.align		4
.L_3:
        /*0018*/ 	.byte	0x04, 0x12
        /*001a*/ 	.short	(.L_5 - .L_4)
	.align		4
.L_4:
        /*001c*/ 	.word	index@(_Z5shmemPiS_i)
        /*0020*/ 	.word	0x00000000
.L_5:


//--------------------- .nv.compat                --------------------------
	.section	.nv.compat,"",@"SHT_CUDA_COMPAT_INFO"
	.align	4
        /*0000*/ 	.byte	0x02, 0x09, 0x00, 0x00, 0x02, 0x02, 0x01, 0x00, 0x02, 0x05, 0x05, 0x00, 0x03, 0x07, 0x01, 0x01
        /*0010*/ 	.byte	0x02, 0x03, 0x00, 0x00, 0x02, 0x06, 0x01, 0x00, 0x04, 0x0b, 0x08, 0x00, 0x09, 0x00, 0x00, 0x00
        /*0020*/ 	.byte	0x00, 0x00, 0x00, 0x00


//--------------------- .nv.info._Z5shmemPiS_i    --------------------------
	.section	.nv.info._Z5shmemPiS_i,"",@"SHT_CUDA_INFO"
	.sectionflags	@""
	.align	4


	//----- nvinfo : EIATTR_CUDA_API_VERSION
	.align		4
        /*0000*/ 	.byte	0x04, 0x37
        /*0002*/ 	.short	(.L_7 - .L_6)
.L_6:
        /*0004*/ 	.word	0x00000082


	//----- nvinfo : EIATTR_KPARAM_INFO
	.align		4
.L_7:
        /*0008*/ 	.byte	0x04, 0x17
        /*000a*/ 	.short	(.L_9 - .L_8)
.L_8:
        /*000c*/ 	.word	0x00000000
        /*0010*/ 	.short	0x0002
        /*0012*/ 	.short	0x0010
        /*0014*/ 	.byte	0x00, 0xf0, 0x11, 0x00


	//----- nvinfo : EIATTR_KPARAM_INFO
	.align		4
.L_9:
        /*0018*/ 	.byte	0x04, 0x17
        /*001a*/ 	.short	(.L_11 - .L_10)
.L_10:
        /*001c*/ 	.word	0x00000000
        /*0020*/ 	.short	0x0001
        /*0022*/ 	.short	0x0008
        /*0024*/ 	.byte	0x00, 0xf5, 0x21, 0x00


	//----- nvinfo : EIATTR_KPARAM_INFO
	.align		4
.L_11:
        /*0028*/ 	.byte	0x04, 0x17
        /*002a*/ 	.short	(.L_13 - .L_12)
.L_12:
        /*002c*/ 	.word	0x00000000
        /*0030*/ 	.short	0x0000
        /*0032*/ 	.short	0x0000
        /*0034*/ 	.byte	0x00, 0xf5, 0x21, 0x00


	//----- nvinfo : EIATTR_SPARSE_MMA_MASK
	.align		4
.L_13:
        /*0038*/ 	.byte	0x03, 0x50
        /*003a*/ 	.short	0x0000


	//----- nvinfo : EIATTR_MAXREG_COUNT
	.align		4
        /*003c*/ 	.byte	0x03, 0x1b
        /*003e*/ 	.short	0x00ff


	//----- nvinfo : EIATTR_NUM_BARRIERS
	.align		4
        /*0040*/ 	.byte	0x02, 0x4c
        /*0042*/ 	.byte	0x01
	.zero		1


	//----- nvinfo : EIATTR_MERCURY_ISA_VERSION
	.align		4
        /*0044*/ 	.byte	0x03, 0x5f
        /*0046*/ 	.short	0x0101


	//----- nvinfo : EIATTR_VRC_CTA_INIT_COUNT
	.align		4
        /*0048*/ 	.byte	0x02, 0x4a
	.zero		1
	.zero		1


	//----- nvinfo : EIATTR_EXIT_INSTR_OFFSETS
	.align		4
        /*004c*/ 	.byte	0x04, 0x1c
        /*004e*/ 	.short	(.L_15 - .L_14)


	//   ....[0]....
.L_14:
        /*0050*/ 	.word	0x000001c0


	//   ....[1]....
        /*0054*/ 	.word	0x00000210


	//----- nvinfo : EIATTR_CBANK_PARAM_SIZE
	.align		4
.L_15:
        /*0058*/ 	.byte	0x03, 0x19
        /*005a*/ 	.short	0x0014


	//----- nvinfo : EIATTR_PARAM_CBANK
	.align		4
        /*005c*/ 	.byte	0x04, 0x0a
        /*005e*/ 	.short	(.L_17 - .L_16)
	.align		4
.L_16:
        /*0060*/ 	.word	index@(.nv.constant0._Z5shmemPiS_i)
        /*0064*/ 	.short	0x0380
        /*0066*/ 	.short	0x0014


	//----- nvinfo : EIATTR_SW_WAR
	.align		4
.L_17:
        /*0068*/ 	.byte	0x04, 0x36
        /*006a*/ 	.short	(.L_19 - .L_18)
.L_18:
        /*006c*/ 	.word	0x00000008
.L_19:


//--------------------- .nv.callgraph             --------------------------
	.section	.nv.callgraph,"",@"SHT_CUDA_CALLGRAPH"
	.align	4
	.sectionentsize	8
	.align		4
        /*0000*/ 	.word	0x00000000
	.align		4
        /*0004*/ 	.word	0xffffffff
	.align		4
        /*0008*/ 	.word	0x00000000
	.align		4
        /*000c*/ 	.word	0xfffffffe
	.align		4
        /*0010*/ 	.word	0x00000000
	.align		4
        /*0014*/ 	.word	0xfffffffd
	.align		4
        /*0018*/ 	.word	0x00000000
	.align		4
        /*001c*/ 	.word	0xfffffffc


//--------------------- .text._Z5shmemPiS_i       --------------------------
	.section	.text._Z5shmemPiS_i,"ax",@progbits
	.align	128
        .global         _Z5shmemPiS_i
        .type           _Z5shmemPiS_i,@function
        .size           _Z5shmemPiS_i,(.L_x_1 - _Z5shmemPiS_i)
        .other          _Z5shmemPiS_i,@"STO_CUDA_ENTRY STV_DEFAULT"
_Z5shmemPiS_i:
.text._Z5shmemPiS_i:
[----:B------:R-:W-:Y:S01]  /*0000*/  LDC R1, c[0x0][0x37c] ;  /* 0x0000df00ff017b82 */ /* 0x000fe20000000800 */
[----:B------:R-:W0:Y:S01]  /*0010*/  S2R R5, SR_CTAID.X ;  /* 0x0000000000057919 */ /* 0x000e220000002500 */
[----:B------:R-:W0:Y:S01]  /*0020*/  LDCU UR4, c[0x0][0x360] ;  /* 0x00006c00ff0477ac */ /* 0x000e220008000800 */
[----:B------:R-:W0:Y:S01]  /*0030*/  S2R R0, SR_TID.X ;  /* 0x0000000000007919 */ /* 0x000e220000002100 */
[----:B------:R-:W1:Y:S01]  /*0040*/  LDCU UR8, c[0x0][0x390] ;  /* 0x00007200ff0877ac */ /* 0x000e620008000800 */
[----:B------:R-:W2:Y:S01]  /*0050*/  LDCU.64 UR6, c[0x0][0x358] ;  /* 0x00006b00ff0677ac */ /* 0x000ea20008000a00 */
[----:B0-----:R-:W-:-:S05]  /*0060*/  IMAD R5, R5, UR4, R0 ;  /* 0x0000000405057c24 */ /* 0x001fca000f8e0200 */
[----:B-1----:R-:W-:-:S13]  /*0070*/  ISETP.GE.AND P0, PT, R5, UR8, PT ;  /* 0x0000000805007c0c */ /* 0x002fda000bf06270 */
[----:B------:R-:W0:Y:S02]  /*0080*/  @!P0 LDC.64 R2, c[0x0][0x380] ;  /* 0x0000e000ff028b82 */ /* 0x000e240000000a00 */
[----:B0-----:R-:W-:-:S06]  /*0090*/  @!P0 IMAD.WIDE R2, R5, 0x4, R2 ;  /* 0x0000000405028825 */ /* 0x001fcc00078e0202 */
[----:B--2---:R-:W2:Y:S01]  /*00a0*/  @!P0 LDG.E R3, desc[UR6][R2.64] ;  /* 0x0000000602038981 */ /* 0x004ea2000c1e1900 */
[----:B------:R-:W0:Y:S01]  /*00b0*/  S2UR UR5, SR_CgaCtaId ;  /* 0x00000000000579c3 */ /* 0x000e220000008800 */
[----:B------:R-:W-:-:S04]  /*00c0*/  ULEA.HI UR4, UR8, UR8, URZ, 0x1 ;  /* 0x0000000808047291 */ /* 0x000fc8000f8f08ff */
[----:B------:R-:W-:-:S06]  /*00d0*/  USHF.R.S32.HI UR4, URZ, 0x1, UR4 ;  /* 0x00000001ff047899 */ /* 0x000fcc0008011404 */
[----:B------:R-:W-:Y:S01]  /*00e0*/  ISETP.GE.AND P1, PT, R5, UR4, PT ;  /* 0x0000000405007c0c */ /* 0x000fe2000bf26270 */
[----:B------:R-:W-:Y:S02]  /*00f0*/  UMOV UR4, 0x400 ;  /* 0x0000040000047882 */ /* 0x000fe40000000000 */
[----:B0-----:R-:W-:-:S10]  /*0100*/  ULEA UR4, UR5, UR4, 0x18 ;  /* 0x0000000405047291 */ /* 0x001fd4000f8ec0ff */
[----:B------:R-:W-:-:S05]  /*0110*/  @!P1 LOP3.LUT R0, RZ, R5, RZ, 0x33, !PT ;  /* 0x00000005ff009212 */ /* 0x000fca00078e33ff */
[----:B------:R-:W-:Y:S01]  /*0120*/  @!P1 VIADD R4, R0, UR8 ;  /* 0x0000000800049c36 */ /* 0x000fe20008000000 */
[----:B------:R-:W-:-:S04]  /*0130*/  LEA R0, R5, UR4, 0x2 ;  /* 0x0000000405007c11 */ /* 0x000fc8000f8e10ff */
[----:B------:R-:W-:Y:S01]  /*0140*/  @!P1 LEA R4, R4, UR4, 0x2 ;  /* 0x0000000404049c11 */ /* 0x000fe2000f8e10ff */
[----:B--2---:R-:W-:Y:S01]  /*0150*/  @!P0 STS [R0], R3 ;  /* 0x0000000300008388 */ /* 0x004fe20000000800 */
[----:B------:R-:W-:Y:S06]  /*0160*/  BAR.SYNC.DEFER_BLOCKING 0x0 ;  /* 0x0000000000007b1d */ /* 0x000fec0000010000 */
[----:B------:R-:W0:Y:S04]  /*0170*/  @!P1 LDS R9, [R0] ;  /* 0x0000000000099984 */ /* 0x000e280000000800 */
[----:B------:R-:W1:Y:S04]  /*0180*/  @!P1 LDS R7, [R4] ;  /* 0x0000000004079984 */ /* 0x000e680000000800 */
[----:B0-----:R0:W-:Y:S04]  /*0190*/  @!P1 STS [R4], R9 ;  /* 0x0000000904009388 */ /* 0x0011e80000000800 */
[----:B-1----:R0:W-:Y:S01]  /*01a0*/  @!P1 STS [R0], R7 ;  /* 0x0000000700009388 */ /* 0x0021e20000000800 */
[----:B------:R-:W-:Y:S06]  /*01b0*/  BAR.SYNC.DEFER_BLOCKING 0x0 ;  /* 0x0000000000007b1d */ /* 0x000fec0000010000 */
[----:B------:R-:W-:Y:S05]  /*01c0*/  @P0 EXIT ;  /* 0x000000000000094d */ /* 0x000fea0003800000 */
[----:B0-----:R-:W0:Y:S01]  /*01d0*/  LDS R7, [R0] ;  /* 0x0000000000077984 */ /* 0x001e220000000800 */
[----:B------:R-:W1:Y:S02]  /*01e0*/  LDC.64 R2, c[0x0][0x388] ;  /* 0x0000e200ff027b82 */ /* 0x000e640000000a00 */
[----:B-1----:R-:W-:-:S05]  /*01f0*/  IMAD.WIDE R2, R5, 0x4, R2 ;  /* 0x0000000405027825 */ /* 0x002fca00078e0202 */
[----:B0-----:R-:W-:Y:S01]  /*0200*/  STG.E desc[UR6][R2.64], R7 ;  /* 0x0000000702007986 */ /* 0x001fe2000c101906 */
[----:B------:R-:W-:Y:S05]  /*0210*/  EXIT ;  /* 0x000000000000794d */ /* 0x000fea0003800000 */
.L_x_0:
[----:B------:R-:W-:-:S00]  /*0220*/  BRA `(.L_x_0) ;  /* 0xfffffffc00fc7947 */ /* 0x000fc0000383ffff */
[----:B------:R-:W-:-:S00]  /*0230*/  NOP ;  /* 0x0000000000007918 */ /* 0x000fc00000000000 */
        /* <DEDUP_REMOVED lines=12> */
.L_x_1:


//--------------------- .nv.shared._Z5shmemPiS_i  --------------------------
	.section	.nv.shared._Z5shmemPiS_i,"aw",@nobits
	.sectionflags	@""
	.align	16
	.zero		1024


//--------------------- .nv.shared.reserved.0     --------------------------
	.section	.nv.shared.reserved.0,"aw",@nobits
	.weak		__nv_reservedSMEM_offset_0_alias
	.size		__nv_reservedSMEM_offset_0_alias, 0, 64
	.other		__nv_reservedSMEM_offset_0_alias,@"STO_CUDA_RESERVED_SHARED STV_DEFAULT"
__nv_reservedSMEM_offset_0_alias:
	.zero		0
	.zero		64


//--------------------- .nv.constant0._Z5shmemPiS_i --------------------------
	.section	.nv.constant0._Z5shmemPiS_i,"a",@progbits
	.sectionflags	@""
	.align	4
.nv.constant0._Z5shmemPiS_i:
	.zero		916


//--------------------- SYMBOLS --------------------------

	.type		.nv.reservedSmem.offset0,@object
	.size		.nv.reservedSmem.offset0,0x4
	.type		.nv.reservedSmem.cap,@object
	.size		.nv.reservedSmem.cap,0x4
